//
// Generated by NVIDIA NVVM Compiler
//
// Compiler Build ID: CL-36424714
// Cuda compilation tools, release 13.0, V13.0.88
// Based on NVVM 20.0.0
//

.version 9.0
.target sm_100
.address_size 64

	// .globl	_Z12hello_kernelv
.extern .func  (.param .b32 func_retval0) vprintf
(
	.param .b64 vprintf_param_0,
	.param .b64 vprintf_param_1
)
;
.global .align 1 .b8 $str[44] = {72, 101, 108, 108, 111, 32, 102, 114, 111, 109, 32, 98, 108, 111, 99, 107, 32, 37, 100, 44, 32, 116, 104, 114, 101, 97, 100, 32, 37, 100, 32, 111, 102, 32, 116, 104, 101, 32, 71, 80, 85, 33, 10};

.visible .entry _Z12hello_kernelv()
{
	.local .align 8 .b8 	__local_depot0[8];
	.reg .b64 	%SP;
	.reg .b64 	%SPL;
	.reg .b32 	%r<5>;
	.reg .b64 	%rd<5>;

	mov.u64 	%SPL, __local_depot0;
	cvta.local.u64 	%SP, %SPL;
	add.u64 	%rd1, %SP, 0;
	add.u64 	%rd2, %SPL, 0;
	mov.u32 	%r1, %ctaid.x;
	mov.u32 	%r2, %tid.x;
	st.local.v2.u32 	[%rd2], {%r1, %r2};
	mov.u64 	%rd3, $str;
	cvta.global.u64 	%rd4, %rd3;
	{ // callseq 0, 0
	.param .b64 param0;
	st.param.b64 	[param0], %rd4;
	.param .b64 param1;
	st.param.b64 	[param1], %rd1;
	.param .b32 retval0;
	call.uni (retval0), 
	vprintf, 
	(
	param0, 
	param1
	);
	ld.param.b32 	%r3, [retval0];
	} // callseq 0
	ret;

}


// ===== COMPILED SASS (sm_100) =====

	.target	sm_100

	.elftype	@"ET_EXEC"


//--------------------- .note.nv.tkinfo           --------------------------
	.section	.note.nv.tkinfo,"",@"SHT_NOTE"
	.sectionflags	@"SHF_NOTE_NV_TKINFO"
	.tkinfo
        /*0018*/ 	.word	0x00000002
        /*0030*/ 	.string	""
        /*0030*/ 	.string	"ptxas"
        /*0030*/ 	.string	"Cuda compilation tools, release 13.0, V13.0.88"
        /*0030*/ 	.string	"Build cuda_13.0.r13.0/compiler.36424714_0"
        /*0030*/ 	.string	"-arch sm_100 -m 64 "



//--------------------- .note.nv.cuinfo           --------------------------
	.section	.note.nv.cuinfo,"",@"SHT_NOTE"
	.sectionflags	@"SHF_NOTE_NV_CUINFO"
        /*0018*/ 	.short	0x0002
        /*001a*/ 	.short	0x0064
        /*001c*/ 	.short	0x0082
	.zero		2


//--------------------- .nv.info                  --------------------------
	.section	.nv.info,"",@"SHT_CUDA_INFO"
	.align	4


	//----- nvinfo : EIATTR_REGCOUNT
	.align		4
        /*0000*/ 	.byte	0x04, 0x2f
        /*0002*/ 	.short	(.L_2 - .L_1)
	.align		4
.L_1:
        /*0004*/ 	.word	index@(_Z12hello_kernelv)
        /*0008*/ 	.word	0x00000018


	//----- nvinfo : EIATTR_FRAME_SIZE
	.align		4
.L_2:
        /*000c*/ 	.byte	0x04, 0x11
        /*000e*/ 	.short	(.L_4 - .L_3)
	.align		4
.L_3:
        /*0010*/ 	.word	index@(_Z12hello_kernelv)
        /*0014*/ 	.word	0x00000008


	//----- nvinfo : EIATTR_MIN_STACK_SIZE
	.align		4
.L_4:
        /*0018*/ 	.byte	0x04, 0x12
        /*001a*/ 	.short	(.L_6 - .L_5)
	.align		4
.L_5:
        /*001c*/ 	.word	index@(_Z12hello_kernelv)
        /*0020*/ 	.word	0x00000008
.L_6:


//--------------------- .nv.compat                --------------------------
	.section	.nv.compat,"",@"SHT_CUDA_COMPAT_INFO"
	.align	4
        /*0000*/ 	.byte	0x02, 0x09, 0x00, 0x00, 0x02, 0x02, 0x01, 0x00, 0x02, 0x05, 0x05, 0x00, 0x03, 0x07, 0x01, 0x01
        /*0010*/ 	.byte	0x02, 0x03, 0x00, 0x00, 0x02, 0x06, 0x01, 0x00, 0x04, 0x0b, 0x08, 0x00, 0x09, 0x00, 0x00, 0x00
        /*0020*/ 	.byte	0x00, 0x00, 0x00, 0x00


//--------------------- .nv.info._Z12hello_kernelv --------------------------
	.section	.nv.info._Z12hello_kernelv,"",@"SHT_CUDA_INFO"
	.sectionflags	@""
	.align	4


	//----- nvinfo : EIATTR_CUDA_API_VERSION
	.align		4
        /*0000*/ 	.byte	0x04, 0x37
        /*0002*/ 	.short	(.L_8 - .L_7)
.L_7:
        /*0004*/ 	.word	0x00000082


	//----- nvinfo : EIATTR_SPARSE_MMA_MASK
	.align		4
.L_8:
        /*0008*/ 	.byte	0x03, 0x50
        /*000a*/ 	.short	0x0000


	//----- nvinfo : EIATTR_MAXREG_COUNT
	.align		4
        /*000c*/ 	.byte	0x03, 0x1b
        /*000e*/ 	.short	0x00ff


	//----- nvinfo : EIATTR_EXTERNS
	.align		4
        /*0010*/ 	.byte	0x04, 0x0f
        /*0012*/ 	.short	(.L_10 - .L_9)


	//   ....[0]....
	.align		4
.L_9:
        /*0014*/ 	.word	index@(vprintf)


	//----- nvinfo : EIATTR_MERCURY_ISA_VERSION
	.align		4
.L_10:
        /*0018*/ 	.byte	0x03, 0x5f
        /*001a*/ 	.short	0x0101


	//----- nvinfo : EIATTR_VRC_CTA_INIT_COUNT
	.align		4
        /*001c*/ 	.byte	0x02, 0x4a
	.zero		1
	.zero		1


	//----- nvinfo : EIATTR_SYSCALL_OFFSETS
	.align		4
        /*0020*/ 	.byte	0x04, 0x46
        /*0022*/ 	.short	(.L_12 - .L_11)


	//   ....[0]....
.L_11:
        /*0024*/ 	.word	0x000000f0


	//----- nvinfo : EIATTR_EXIT_INSTR_OFFSETS
	.align		4
.L_12:
        /*0028*/ 	.byte	0x04, 0x1c
        /*002a*/ 	.short	(.L_14 - .L_13)


	//   ....[0]....
.L_13:
        /*002c*/ 	.word	0x00000100


	//----- nvinfo : EIATTR_SW_WAR
	.align		4
.L_14:
        /*0030*/ 	.byte	0x04, 0x36
        /*0032*/ 	.short	(.L_16 - .L_15)
.L_15:
        /*0034*/ 	.word	0x00000008
.L_16:


//--------------------- .nv.callgraph             --------------------------
	.section	.nv.callgraph,"",@"SHT_CUDA_CALLGRAPH"
	.align	4
	.sectionentsize	8
	.align		4
        /*0000*/ 	.word	0x00000000
	.align		4
        /*0004*/ 	.word	0xffffffff
	.align		4
        /*0008*/ 	.word	index@(_Z12hello_kernelv)
	.align		4
        /*000c*/ 	.word	index@(vprintf)
	.align		4
        /*0010*/ 	.word	0x00000000
	.align		4
        /*0014*/ 	.word	0xfffffffe
	.align		4
        /*0018*/ 	.word	0x00000000
	.align		4
        /*001c*/ 	.word	0xfffffffd
	.align		4
        /*0020*/ 	.word	0x00000000
	.align		4
        /*0024*/ 	.word	0xfffffffc


//--------------------- .nv.constant4             --------------------------
	.section	.nv.constant4,"a",@progbits
	.align	8
	.align		8
.nv.constant4:
        /*0000*/ 	.dword	vprintf
	.align		8
        /*0008*/ 	.dword	$str


//--------------------- .text._Z12hello_kernelv   --------------------------
	.section	.text._Z12hello_kernelv,"ax",@progbits
	.align	128
        .global         _Z12hello_kernelv
        .type           _Z12hello_kernelv,@function
        .size           _Z12hello_kernelv,(.L_x_2 - _Z12hello_kernelv)
        .other          _Z12hello_kernelv,@"STO_CUDA_ENTRY STV_DEFAULT"
_Z12hello_kernelv:
.text._Z12hello_kernelv:
[----:B------:R-:W0:Y:S01]  /*0000*/  LDC R1, c[0x0][0x37c] ;  /* 0x0000df00ff017b82 */ /* 0x000e220000000800 */
[----:B------:R-:W1:Y:S01]  /*0010*/  S2R R8, SR_CTAID.X ;  /* 0x0000000000087919 */ /* 0x000e620000002500 */
[----:B0-----:R-:W-:Y:S01]  /*0020*/  VIADD R1, R1, 0xfffffff8 ;  /* 0xfffffff801017836 */ /* 0x001fe20000000000 */
[----:B------:R-:W-:Y:S01]  /*0030*/  MOV R0, 0x0 ;  /* 0x0000000000007802 */ /* 0x000fe20000000f00 */
[----:B------:R-:W0:Y:S01]  /*0040*/  LDCU UR4, c[0x0][0x2f8] ;  /* 0x00005f00ff0477ac */ /* 0x000e220008000800 */
[----:B------:R-:W1:Y:S03]  /*0050*/  S2R R9, SR_TID.X ;  /* 0x0000000000097919 */ /* 0x000e660000002100 */
[----:B------:R2:W3:Y:S01]  /*0060*/  LDC.64 R2, c[0x4][R0] ;  /* 0x0100000000027b82 */ /* 0x0004e20000000a00 */
[----:B------:R-:W4:Y:S01]  /*0070*/  LDCU.64 UR6, c[0x4][0x8] ;  /* 0x01000100ff0677ac */ /* 0x000f220008000a00 */
[----:B------:R-:W5:Y:S01]  /*0080*/  LDCU UR5, c[0x0][0x2fc] ;  /* 0x00005f80ff0577ac */ /* 0x000f620008000800 */
[----:B0-----:R-:W-:Y:S01]  /*0090*/  IADD3 R6, P0, PT, R1, UR4, RZ ;  /* 0x0000000401067c10 */ /* 0x001fe2000ff1e0ff */
[----:B----4-:R-:W-:Y:S01]  /*00a0*/  IMAD.U32 R4, RZ, RZ, UR6 ;  /* 0x00000006ff047e24 */ /* 0x010fe2000f8e00ff */
[----:B------:R-:W-:-:S03]  /*00b0*/  MOV R5, UR7 ;  /* 0x0000000700057c02 */ /* 0x000fc60008000f00 */
[----:B-----5:R-:W-:Y:S01]  /*00c0*/  IMAD.X R7, RZ, RZ, UR5, P0 ;  /* 0x00000005ff077e24 */ /* 0x020fe200080e06ff */
[----:B-1----:R2:W-:Y:S07]  /*00d0*/  STL.64 [R1], R8 ;  /* 0x0000000801007387 */ /* 0x0025ee0000100a00 */
[----:B------:R-:W-:-:S07]  /*00e0*/  LEPC R20, `(.L_x_0) ;  /* 0x000000001014794e */ /* 0x000fce0000000000 */
[----:B--23--:R-:W-:Y:S05]  /*00f0*/  CALL.ABS.NOINC R2 ;  /* 0x0000000002007343 */ /* 0x00cfea0003c00000 */
.L_x_0:
[----:B------:R-:W-:Y:S05]  /*0100*/  EXIT ;  /* 0x000000000000794d */ /* 0x000fea0003800000 */
.L_x_1:
[----:B------:R-:W-:-:S00]  /*0110*/  BRA `(.L_x_1) ;  /* 0xfffffffc00fc7947 */ /* 0x000fc0000383ffff */
[----:B------:R-:W-:-:S00]  /*0120*/  NOP ;  /* 0x0000000000007918 */ /* 0x000fc00000000000 */
        /* <DEDUP_REMOVED lines=13> */
.L_x_2:


//--------------------- .nv.global.init           --------------------------
	.section	.nv.global.init,"aw",@progbits
.nv.global.init:
	.type		$str,@object
	.size		$str,(.L_0 - $str)
$str:
        /*0000*/ 	.byte	0x48, 0x65, 0x6c, 0x6c, 0x6f, 0x20, 0x66, 0x72, 0x6f, 0x6d, 0x20, 0x62, 0x6c, 0x6f, 0x63, 0x6b
        /*0010*/ 	.byte	0x20, 0x25, 0x64, 0x2c, 0x20, 0x74, 0x68, 0x72, 0x65, 0x61, 0x64, 0x20, 0x25, 0x64, 0x20, 0x6f
        /*0020*/ 	.byte	0x66, 0x20, 0x74, 0x68, 0x65, 0x20, 0x47, 0x50, 0x55, 0x21, 0x0a, 0x00
.L_0:


//--------------------- .nv.shared.reserved.0     --------------------------
	.section	.nv.shared.reserved.0,"aw",@nobits
	.weak		__nv_reservedSMEM_offset_0_alias
	.size		__nv_reservedSMEM_offset_0_alias, 0, 64
	.other		__nv_reservedSMEM_offset_0_alias,@"STO_CUDA_RESERVED_SHARED STV_DEFAULT"
__nv_reservedSMEM_offset_0_alias:
	.zero		0
	.zero		64


//--------------------- .nv.constant0._Z12hello_kernelv --------------------------
	.section	.nv.constant0._Z12hello_kernelv,"a",@progbits
	.sectionflags	@""
	.align	4
.nv.constant0._Z12hello_kernelv:
	.zero		896


//--------------------- SYMBOLS --------------------------

	.type		.nv.reservedSmem.offset0,@object
	.size		.nv.reservedSmem.offset0,0x4
	.type		vprintf,@function
